//
// Generated by NVIDIA NVVM Compiler
//
// Compiler Build ID: CL-36424714
// Cuda compilation tools, release 13.0, V13.0.88
// Based on NVVM 20.0.0
//

.version 9.0
.target sm_100
.address_size 64

	// .globl	_Z18compute_mandelbrotv
.global .align 8 .f64 c_x_min;
.global .align 8 .f64 c_x_max;
.global .align 8 .f64 c_y_min;
.global .align 8 .f64 c_y_max;
.global .align 8 .f64 pixel_width;
.global .align 8 .f64 pixel_height;
.global .align 4 .u32 iteration_max = 200;
.global .align 4 .u32 image_size;
.global .align 8 .u64 image_buffer;
.global .align 4 .u32 i_x_max;
.global .align 4 .u32 i_y_max;
.global .align 4 .u32 image_buffer_size;
.global .align 4 .u32 gradient_size = 16;
.global .align 4 .b8 colors[204] = {66, 0, 0, 0, 30, 0, 0, 0, 15, 0, 0, 0, 25, 0, 0, 0, 7, 0, 0, 0, 26, 0, 0, 0, 9, 0, 0, 0, 1, 0, 0, 0, 47, 0, 0, 0, 4, 0, 0, 0, 4, 0, 0, 0, 73, 0, 0, 0, 0, 0, 0, 0, 7, 0, 0, 0, 100, 0, 0, 0, 12, 0, 0, 0, 44, 0, 0, 0, 138, 0, 0, 0, 24, 0, 0, 0, 82, 0, 0, 0, 177, 0, 0, 0, 57, 0, 0, 0, 125, 0, 0, 0, 209, 0, 0, 0, 134, 0, 0, 0, 181, 0, 0, 0, 229, 0, 0, 0, 211, 0, 0, 0, 236, 0, 0, 0, 248, 0, 0, 0, 241, 0, 0, 0, 233, 0, 0, 0, 191, 0, 0, 0, 248, 0, 0, 0, 201, 0, 0, 0, 95, 0, 0, 0, 255, 0, 0, 0, 170, 0, 0, 0, 0, 0, 0, 0, 204, 0, 0, 0, 128, 0, 0, 0, 0, 0, 0, 0, 153, 0, 0, 0, 87, 0, 0, 0, 0, 0, 0, 0, 106, 0, 0, 0, 52, 0, 0, 0, 3, 0, 0, 0, 16, 0, 0, 0, 16, 0, 0, 0, 16};

.visible .entry _Z18compute_mandelbrotv()
{
	.reg .pred 	%p<7>;
	.reg .b32 	%r<34>;
	.reg .b64 	%rd<47>;
	.reg .b64 	%fd<29>;

	mov.u32 	%r1, %tid.x;
	mov.u32 	%r2, %tid.y;
	ld.global.f64 	%fd11, [c_y_min];
	cvt.rn.f64.u32 	%fd12, %r2;
	ld.global.f64 	%fd13, [pixel_height];
	fma.rn.f64 	%fd14, %fd13, %fd12, %fd11;
	abs.f64 	%fd15, %fd14;
	mul.f64 	%fd16, %fd13, 0d3FE0000000000000;
	setp.lt.f64 	%p1, %fd15, %fd16;
	selp.f64 	%fd1, 0d0000000000000000, %fd14, %p1;
	ld.global.f64 	%fd17, [c_x_min];
	cvt.rn.f64.u32 	%fd18, %r1;
	ld.global.f64 	%fd19, [pixel_width];
	fma.rn.f64 	%fd2, %fd19, %fd18, %fd17;
	ld.global.u32 	%r3, [iteration_max];
	setp.lt.s32 	%p2, %r3, 1;
	mov.b32 	%r33, 0;
	@%p2 bra 	$L__BB0_3;
	mov.f64 	%fd25, 0d0000000000000000;
	mov.b32 	%r33, 0;
	mov.f64 	%fd26, %fd25;
	mov.f64 	%fd27, %fd25;
	mov.f64 	%fd28, %fd25;
$L__BB0_2:
	add.f64 	%fd21, %fd26, %fd26;
	fma.rn.f64 	%fd27, %fd27, %fd21, %fd1;
	sub.f64 	%fd22, %fd28, %fd25;
	add.f64 	%fd26, %fd2, %fd22;
	mul.f64 	%fd28, %fd26, %fd26;
	mul.f64 	%fd25, %fd27, %fd27;
	add.s32 	%r33, %r33, 1;
	setp.lt.s32 	%p3, %r33, %r3;
	add.f64 	%fd23, %fd28, %fd25;
	setp.lt.f64 	%p4, %fd23, 0d4010000000000000;
	and.pred  	%p5, %p3, %p4;
	@%p5 bra 	$L__BB0_2;
$L__BB0_3:
	setp.ne.s32 	%p6, %r33, %r3;
	@%p6 bra 	$L__BB0_5;
	ld.global.u32 	%r20, [gradient_size];
	mul.wide.s32 	%rd22, %r20, 12;
	mov.u64 	%rd23, colors;
	add.s64 	%rd24, %rd23, %rd22;
	ld.global.u32 	%r21, [%rd24];
	ld.global.u64 	%rd25, [image_buffer];
	cvta.to.global.u64 	%rd26, %rd25;
	ld.global.u32 	%r22, [i_y_max];
	mad.lo.s32 	%r23, %r22, %r2, %r1;
	mul.wide.s32 	%rd27, %r23, 8;
	add.s64 	%rd28, %rd26, %rd27;
	ld.global.u64 	%rd29, [%rd28];
	cvta.to.global.u64 	%rd30, %rd29;
	st.global.u8 	[%rd30], %r21;
	ld.global.u32 	%r24, [gradient_size];
	mul.wide.s32 	%rd31, %r24, 12;
	add.s64 	%rd32, %rd23, %rd31;
	ld.global.u32 	%r25, [%rd32+4];
	ld.global.u64 	%rd33, [image_buffer];
	cvta.to.global.u64 	%rd34, %rd33;
	ld.global.u32 	%r26, [i_y_max];
	mad.lo.s32 	%r27, %r26, %r2, %r1;
	mul.wide.s32 	%rd35, %r27, 8;
	add.s64 	%rd36, %rd34, %rd35;
	ld.global.u64 	%rd37, [%rd36];
	cvta.to.global.u64 	%rd38, %rd37;
	st.global.u8 	[%rd38+1], %r25;
	ld.global.u32 	%r28, [gradient_size];
	mul.wide.s32 	%rd39, %r28, 12;
	add.s64 	%rd40, %rd23, %rd39;
	ld.global.u32 	%r29, [%rd40+8];
	ld.global.u64 	%rd41, [image_buffer];
	cvta.to.global.u64 	%rd42, %rd41;
	ld.global.u32 	%r30, [i_y_max];
	mad.lo.s32 	%r31, %r30, %r2, %r1;
	mul.wide.s32 	%rd43, %r31, 8;
	add.s64 	%rd44, %rd42, %rd43;
	ld.global.u64 	%rd45, [%rd44];
	cvta.to.global.u64 	%rd46, %rd45;
	st.global.u8 	[%rd46+2], %r29;
	bra.uni 	$L__BB0_6;
$L__BB0_5:
	ld.global.u32 	%r9, [gradient_size];
	rem.s32 	%r10, %r33, %r9;
	mul.wide.u32 	%rd1, %r10, 12;
	mov.u64 	%rd2, colors;
	add.s64 	%rd3, %rd2, %rd1;
	ld.global.u32 	%r11, [%rd3];
	ld.global.u64 	%rd4, [image_buffer];
	cvta.to.global.u64 	%rd5, %rd4;
	ld.global.u32 	%r12, [i_y_max];
	mad.lo.s32 	%r13, %r12, %r2, %r1;
	mul.wide.s32 	%rd6, %r13, 8;
	add.s64 	%rd7, %rd5, %rd6;
	ld.global.u64 	%rd8, [%rd7];
	cvta.to.global.u64 	%rd9, %rd8;
	st.global.u8 	[%rd9], %r11;
	ld.global.u32 	%r14, [%rd3+4];
	ld.global.u64 	%rd10, [image_buffer];
	cvta.to.global.u64 	%rd11, %rd10;
	ld.global.u32 	%r15, [i_y_max];
	mad.lo.s32 	%r16, %r15, %r2, %r1;
	mul.wide.s32 	%rd12, %r16, 8;
	add.s64 	%rd13, %rd11, %rd12;
	ld.global.u64 	%rd14, [%rd13];
	cvta.to.global.u64 	%rd15, %rd14;
	st.global.u8 	[%rd15+1], %r14;
	ld.global.u32 	%r17, [%rd3+8];
	ld.global.u64 	%rd16, [image_buffer];
	cvta.to.global.u64 	%rd17, %rd16;
	ld.global.u32 	%r18, [i_y_max];
	mad.lo.s32 	%r19, %r18, %r2, %r1;
	mul.wide.s32 	%rd18, %r19, 8;
	add.s64 	%rd19, %rd17, %rd18;
	ld.global.u64 	%rd20, [%rd19];
	cvta.to.global.u64 	%rd21, %rd20;
	st.global.u8 	[%rd21+2], %r17;
$L__BB0_6:
	ret;

}


// ===== COMPILED SASS (sm_100) =====

	.target	sm_100

	.elftype	@"ET_EXEC"


//--------------------- .note.nv.tkinfo           --------------------------
	.section	.note.nv.tkinfo,"",@"SHT_NOTE"
	.sectionflags	@"SHF_NOTE_NV_TKINFO"
	.tkinfo
        /*0018*/ 	.word	0x00000002
        /*0030*/ 	.string	""
        /*0030*/ 	.string	"ptxas"
        /*0030*/ 	.string	"Cuda compilation tools, release 13.0, V13.0.88"
        /*0030*/ 	.string	"Build cuda_13.0.r13.0/compiler.36424714_0"
        /*0030*/ 	.string	"-arch sm_100 -m 64 "



//--------------------- .note.nv.cuinfo           --------------------------
	.section	.note.nv.cuinfo,"",@"SHT_NOTE"
	.sectionflags	@"SHF_NOTE_NV_CUINFO"
        /*0018*/ 	.short	0x0002
        /*001a*/ 	.short	0x0064
        /*001c*/ 	.short	0x0082
	.zero		2


//--------------------- .nv.info                  --------------------------
	.section	.nv.info,"",@"SHT_CUDA_INFO"
	.align	4


	//----- nvinfo : EIATTR_REGCOUNT
	.align		4
        /*0000*/ 	.byte	0x04, 0x2f
        /*0002*/ 	.short	(.L_15 - .L_14)
	.align		4
.L_14:
        /*0004*/ 	.word	index@(_Z18compute_mandelbrotv)
        /*0008*/ 	.word	0x00000018


	//----- nvinfo : EIATTR_FRAME_SIZE
	.align		4
.L_15:
        /*000c*/ 	.byte	0x04, 0x11
        /*000e*/ 	.short	(.L_17 - .L_16)
	.align		4
.L_16:
        /*0010*/ 	.word	index@(_Z18compute_mandelbrotv)
        /*0014*/ 	.word	0x00000000


	//----- nvinfo : EIATTR_MIN_STACK_SIZE
	.align		4
.L_17:
        /*0018*/ 	.byte	0x04, 0x12
        /*001a*/ 	.short	(.L_19 - .L_18)
	.align		4
.L_18:
        /*001c*/ 	.word	index@(_Z18compute_mandelbrotv)
        /*0020*/ 	.word	0x00000000
.L_19:


//--------------------- .nv.compat                --------------------------
	.section	.nv.compat,"",@"SHT_CUDA_COMPAT_INFO"
	.align	4
        /*0000*/ 	.byte	0x02, 0x09, 0x00, 0x00, 0x02, 0x02, 0x01, 0x00, 0x02, 0x05, 0x05, 0x00, 0x03, 0x07, 0x01, 0x01
        /*0010*/ 	.byte	0x02, 0x03, 0x00, 0x00, 0x02, 0x06, 0x01, 0x00, 0x04, 0x0b, 0x08, 0x00, 0x01, 0x00, 0x00, 0x00
        /*0020*/ 	.byte	0x00, 0x00, 0x00, 0x00


//--------------------- .nv.info._Z18compute_mandelbrotv --------------------------
	.section	.nv.info._Z18compute_mandelbrotv,"",@"SHT_CUDA_INFO"
	.sectionflags	@""
	.align	4


	//----- nvinfo : EIATTR_CUDA_API_VERSION
	.align		4
        /*0000*/ 	.byte	0x04, 0x37
        /*0002*/ 	.short	(.L_21 - .L_20)
.L_20:
        /*0004*/ 	.word	0x00000082


	//----- nvinfo : EIATTR_SPARSE_MMA_MASK
	.align		4
.L_21:
        /*0008*/ 	.byte	0x03, 0x50
        /*000a*/ 	.short	0x0000


	//----- nvinfo : EIATTR_MAXREG_COUNT
	.align		4
        /*000c*/ 	.byte	0x03, 0x1b
        /*000e*/ 	.short	0x00ff


	//----- nvinfo : EIATTR_MERCURY_ISA_VERSION
	.align		4
        /*0010*/ 	.byte	0x03, 0x5f
        /*0012*/ 	.short	0x0101


	//----- nvinfo : EIATTR_VRC_CTA_INIT_COUNT
	.align		4
        /*0014*/ 	.byte	0x02, 0x4a
	.zero		1
	.zero		1


	//----- nvinfo : EIATTR_EXIT_INSTR_OFFSETS
	.align		4
        /*0018*/ 	.byte	0x04, 0x1c
        /*001a*/ 	.short	(.L_23 - .L_22)


	//   ....[0]....
.L_22:
        /*001c*/ 	.word	0x000004c0


	//   ....[1]....
        /*0020*/ 	.word	0x000007e0


	//----- nvinfo : EIATTR_CRS_STACK_SIZE
	.align		4
.L_23:
        /*0024*/ 	.byte	0x04, 0x1e
        /*0026*/ 	.short	(.L_25 - .L_24)
.L_24:
        /*0028*/ 	.word	0x00000000


	//----- nvinfo : EIATTR_SW_WAR
	.align		4
.L_25:
        /*002c*/ 	.byte	0x04, 0x36
        /*002e*/ 	.short	(.L_27 - .L_26)
.L_26:
        /*0030*/ 	.word	0x00000008
.L_27:


//--------------------- .nv.callgraph             --------------------------
	.section	.nv.callgraph,"",@"SHT_CUDA_CALLGRAPH"
	.align	4
	.sectionentsize	8
	.align		4
        /*0000*/ 	.word	0x00000000
	.align		4
        /*0004*/ 	.word	0xffffffff
	.align		4
        /*0008*/ 	.word	0x00000000
	.align		4
        /*000c*/ 	.word	0xfffffffe
	.align		4
        /*0010*/ 	.word	0x00000000
	.align		4
        /*0014*/ 	.word	0xfffffffd
	.align		4
        /*0018*/ 	.word	0x00000000
	.align		4
        /*001c*/ 	.word	0xfffffffc


//--------------------- .nv.constant4             --------------------------
	.section	.nv.constant4,"a",@progbits
	.align	8
	.align		8
.nv.constant4:
        /*0000*/ 	.dword	c_x_min
	.align		8
        /*0008*/ 	.dword	c_x_max
	.align		8
        /*0010*/ 	.dword	c_y_min
	.align		8
        /*0018*/ 	.dword	c_y_max
	.align		8
        /*0020*/ 	.dword	pixel_width
	.align		8
        /*0028*/ 	.dword	pixel_height
	.align		8
        /*0030*/ 	.dword	iteration_max
	.align		8
        /*0038*/ 	.dword	image_size
	.align		8
        /*0040*/ 	.dword	image_buffer
	.align		8
        /*0048*/ 	.dword	i_x_max
	.align		8
        /*0050*/ 	.dword	i_y_max
	.align		8
        /*0058*/ 	.dword	image_buffer_size
	.align		8
        /*0060*/ 	.dword	gradient_size
	.align		8
        /*0068*/ 	.dword	colors


//--------------------- .text._Z18compute_mandelbrotv --------------------------
	.section	.text._Z18compute_mandelbrotv,"ax",@progbits
	.align	128
        .global         _Z18compute_mandelbrotv
        .type           _Z18compute_mandelbrotv,@function
        .size           _Z18compute_mandelbrotv,(.L_x_4 - _Z18compute_mandelbrotv)
        .other          _Z18compute_mandelbrotv,@"STO_CUDA_ENTRY STV_DEFAULT"
_Z18compute_mandelbrotv:
.text._Z18compute_mandelbrotv:
[----:B------:R-:W-:Y:S08]  /*0000*/  LDC R1, c[0x0][0x37c] ;  /* 0x0000df00ff017b82 */ /* 0x000ff00000000800 */
[----:B------:R-:W0:Y:S01]  /*0010*/  LDC.64 R18, c[0x4][0x30] ;  /* 0x01000c00ff127b82 */ /* 0x000e220000000a00 */
[----:B------:R-:W0:Y:S07]  /*0020*/  LDCU.64 UR4, c[0x0][0x358] ;  /* 0x00006b00ff0477ac */ /* 0x000e2e0008000a00 */
[----:B------:R-:W1:Y:S08]  /*0030*/  LDC.64 R4, c[0x4][0x10] ;  /* 0x01000400ff047b82 */ /* 0x000e700000000a00 */
[----:B------:R-:W2:Y:S08]  /*0040*/  LDC.64 R8, c[0x4][0x28] ;  /* 0x01000a00ff087b82 */ /* 0x000eb00000000a00 */
[----:B------:R-:W3:Y:S01]  /*0050*/  LDC.64 R12, c[0x4][RZ] ;  /* 0x01000000ff0c7b82 */ /* 0x000ee20000000a00 */
[----:B0-----:R-:W4:Y:S07]  /*0060*/  LDG.E R2, desc[UR4][R18.64] ;  /* 0x0000000412027981 */ /* 0x001f2e000c1e1900 */
[----:B------:R-:W0:Y:S01]  /*0070*/  LDC.64 R16, c[0x4][0x20] ;  /* 0x01000800ff107b82 */ /* 0x000e220000000a00 */
[----:B-1----:R-:W5:Y:S04]  /*0080*/  LDG.E.64 R4, desc[UR4][R4.64] ;  /* 0x0000000404047981 */ /* 0x002f68000c1e1b00 */
[----:B--2---:R-:W5:Y:S04]  /*0090*/  LDG.E.64 R8, desc[UR4][R8.64] ;  /* 0x0000000408087981 */ /* 0x004f68000c1e1b00 */
[----:B---3--:R-:W2:Y:S04]  /*00a0*/  LDG.E.64 R12, desc[UR4][R12.64] ;  /* 0x000000040c0c7981 */ /* 0x008ea8000c1e1b00 */
[----:B0-----:R-:W2:Y:S01]  /*00b0*/  LDG.E.64 R16, desc[UR4][R16.64] ;  /* 0x0000000410107981 */ /* 0x001ea2000c1e1b00 */
[----:B------:R-:W0:Y:S01]  /*00c0*/  S2R R3, SR_TID.Y ;  /* 0x0000000000037919 */ /* 0x000e220000002200 */
[----:B------:R-:W1:Y:S01]  /*00d0*/  S2R R0, SR_TID.X ;  /* 0x0000000000007919 */ /* 0x000e620000002100 */
[----:B0-----:R-:W5:Y:S08]  /*00e0*/  I2F.F64.U32 R6, R3 ;  /* 0x0000000300067312 */ /* 0x001f700000201800 */
[----:B-1----:R-:W2:Y:S01]  /*00f0*/  I2F.F64.U32 R14, R0 ;  /* 0x00000000000e7312 */ /* 0x002ea20000201800 */
[----:B----4-:R-:W-:Y:S01]  /*0100*/  ISETP.GE.AND P1, PT, R2, 0x1, PT ;  /* 0x000000010200780c */ /* 0x010fe20003f26270 */
[----:B-----5:R-:W-:-:S02]  /*0110*/  DFMA R6, R6, R8, R4 ;  /* 0x000000080606722b */ /* 0x020fc40000000004 */
[----:B------:R-:W-:Y:S01]  /*0120*/  DMUL R10, R8, 0.5 ;  /* 0x3fe00000080a7828 */ /* 0x000fe20000000000 */
[----:B------:R-:W-:-:S07]  /*0130*/  MOV R9, RZ ;  /* 0x000000ff00097202 */ /* 0x000fce0000000f00 */
[----:B------:R-:W-:Y:S02]  /*0140*/  DSETP.GEU.AND P0, PT, |R6|, R10, PT ;  /* 0x0000000a0600722a */ /* 0x000fe40003f0e200 */
[----:B--2---:R-:W-:-:S04]  /*0150*/  DFMA R14, R14, R16, R12 ;  /* 0x000000100e0e722b */ /* 0x004fc8000000000c */
[----:B------:R-:W-:Y:S02]  /*0160*/  FSEL R18, R6, RZ, P0 ;  /* 0x000000ff06127208 */ /* 0x000fe40000000000 */
[----:B------:R-:W-:Y:S01]  /*0170*/  FSEL R19, R7, RZ, P0 ;  /* 0x000000ff07137208 */ /* 0x000fe20000000000 */
[----:B------:R-:W-:Y:S06]  /*0180*/  @!P1 BRA `(.L_x_0) ;  /* 0x0000000000489947 */ /* 0x000fec0003800000 */
[----:B------:R-:W-:Y:S01]  /*0190*/  BSSY.RECONVERGENT B0, `(.L_x_0) ;  /* 0x0000011000007945 */ /* 0x000fe20003800200 */
[----:B------:R-:W-:Y:S02]  /*01a0*/  MOV R9, RZ ;  /* 0x000000ff00097202 */ /* 0x000fe40000000f00 */
[----:B------:R-:W-:Y:S02]  /*01b0*/  CS2R R4, SRZ ;  /* 0x0000000000047805 */ /* 0x000fe4000001ff00 */
[----:B------:R-:W-:Y:S02]  /*01c0*/  CS2R R6, SRZ ;  /* 0x0000000000067805 */ /* 0x000fe4000001ff00 */
[----:B------:R-:W-:Y:S02]  /*01d0*/  CS2R R10, SRZ ;  /* 0x00000000000a7805 */ /* 0x000fe4000001ff00 */
[----:B------:R-:W-:-:S07]  /*01e0*/  CS2R R12, SRZ ;  /* 0x00000000000c7805 */ /* 0x000fce000001ff00 */
.L_x_1:
[----:B------:R-:W-:Y:S01]  /*01f0*/  DADD R12, R12, -R4 ;  /* 0x000000000c0c7229 */ /* 0x000fe20000000804 */
[----:B------:R-:W-:Y:S01]  /*0200*/  VIADD R9, R9, 0x1 ;  /* 0x0000000109097836 */ /* 0x000fe20000000000 */
[----:B------:R-:W-:-:S04]  /*0210*/  DADD R4, R6, R6 ;  /* 0x0000000006047229 */ /* 0x000fc80000000006 */
[----:B------:R-:W-:Y:S02]  /*0220*/  ISETP.GE.AND P0, PT, R9, R2, PT ;  /* 0x000000020900720c */ /* 0x000fe40003f06270 */
[----:B------:R-:W-:Y:S02]  /*0230*/  DADD R6, R14, R12 ;  /* 0x000000000e067229 */ /* 0x000fe4000000000c */
[----:B------:R-:W-:-:S06]  /*0240*/  DFMA R10, R4, R10, R18 ;  /* 0x0000000a040a722b */ /* 0x000fcc0000000012 */
[----:B------:R-:W-:Y:S02]  /*0250*/  DMUL R12, R6, R6 ;  /* 0x00000006060c7228 */ /* 0x000fe40000000000 */
[----:B------:R-:W-:-:S08]  /*0260*/  DMUL R4, R10, R10 ;  /* 0x0000000a0a047228 */ /* 0x000fd00000000000 */
[----:B------:R-:W-:-:S08]  /*0270*/  DADD R16, R12, R4 ;  /* 0x000000000c107229 */ /* 0x000fd00000000004 */
[----:B------:R-:W-:-:S14]  /*0280*/  DSETP.LT.AND P1, PT, R16, 4, PT ;  /* 0x401000001000742a */ /* 0x000fdc0003f21000 */
[----:B------:R-:W-:Y:S05]  /*0290*/  @!P0 BRA P1, `(.L_x_1) ;  /* 0xfffffffc00d48947 */ /* 0x000fea000083ffff */
[----:B------:R-:W-:Y:S05]  /*02a0*/  BSYNC.RECONVERGENT B0 ;  /* 0x0000000000007941 */ /* 0x000fea0003800200 */
.L_x_0:
[----:B------:R-:W-:-:S13]  /*02b0*/  ISETP.NE.AND P0, PT, R9, R2, PT ;  /* 0x000000020900720c */ /* 0x000fda0003f05270 */
[----:B------:R-:W-:Y:S05]  /*02c0*/  @P0 BRA `(.L_x_2) ;  /* 0x0000000000800947 */ /* 0x000fea0003800000 */
[----:B------:R-:W0:Y:S08]  /*02d0*/  LDC.64 R10, c[0x4][0x50] ;  /* 0x01001400ff0a7b82 */ /* 0x000e300000000a00 */
[----:B------:R-:W1:Y:S08]  /*02e0*/  LDC.64 R8, c[0x4][0x60] ;  /* 0x01001800ff087b82 */ /* 0x000e700000000a00 */
[----:B------:R-:W2:Y:S01]  /*02f0*/  LDC.64 R6, c[0x4][0x40] ;  /* 0x01001000ff067b82 */ /* 0x000ea20000000a00 */
[----:B0-----:R-:W3:Y:S07]  /*0300*/  LDG.E R2, desc[UR4][R10.64] ;  /* 0x000000040a027981 */ /* 0x001eee000c1e1900 */
[----:B------:R-:W0:Y:S01]  /*0310*/  LDC.64 R4, c[0x4][0x68] ;  /* 0x01001a00ff047b82 */ /* 0x000e220000000a00 */
[----:B-1----:R-:W0:Y:S04]  /*0320*/  LDG.E R13, desc[UR4][R8.64] ;  /* 0x00000004080d7981 */ /* 0x002e28000c1e1900 */
[----:B--2---:R-:W2:Y:S01]  /*0330*/  LDG.E.64 R14, desc[UR4][R6.64] ;  /* 0x00000004060e7981 */ /* 0x004ea2000c1e1b00 */
[----:B---3--:R-:W-:-:S02]  /*0340*/  IMAD R17, R2, R3, R0 ;  /* 0x0000000302117224 */ /* 0x008fc400078e0200 */
[----:B0-----:R-:W-:-:S06]  /*0350*/  IMAD.WIDE R12, R13, 0xc, R4 ;  /* 0x0000000c0d0c7825 */ /* 0x001fcc00078e0204 */
[----:B------:R-:W3:Y:S01]  /*0360*/  LDG.E R13, desc[UR4][R12.64] ;  /* 0x000000040c0d7981 */ /* 0x000ee2000c1e1900 */
[----:B--2---:R-:W-:-:S06]  /*0370*/  IMAD.WIDE R14, R17, 0x8, R14 ;  /* 0x00000008110e7825 */ /* 0x004fcc00078e020e */
[----:B------:R-:W3:Y:S04]  /*0380*/  LDG.E.64 R14, desc[UR4][R14.64] ;  /* 0x000000040e0e7981 */ /* 0x000ee8000c1e1b00 */
[----:B---3--:R0:W-:Y:S04]  /*0390*/  STG.E.U8 desc[UR4][R14.64], R13 ;  /* 0x0000000d0e007986 */ /* 0x0081e8000c101104 */
[----:B------:R-:W2:Y:S04]  /*03a0*/  LDG.E R2, desc[UR4][R10.64] ;  /* 0x000000040a027981 */ /* 0x000ea8000c1e1900 */
[----:B------:R-:W3:Y:S04]  /*03b0*/  LDG.E R17, desc[UR4][R8.64] ;  /* 0x0000000408117981 */ /* 0x000ee8000c1e1900 */
[----:B------:R-:W4:Y:S01]  /*03c0*/  LDG.E.64 R18, desc[UR4][R6.64] ;  /* 0x0000000406127981 */ /* 0x000f22000c1e1b00 */
[----:B--2---:R-:W-:-:S02]  /*03d0*/  IMAD R21, R2, R3, R0 ;  /* 0x0000000302157224 */ /* 0x004fc400078e0200 */
[----:B---3--:R-:W-:-:S04]  /*03e0*/  IMAD.WIDE R16, R17, 0xc, R4 ;  /* 0x0000000c11107825 */ /* 0x008fc800078e0204 */
[----:B----4-:R-:W-:Y:S02]  /*03f0*/  IMAD.WIDE R18, R21, 0x8, R18 ;  /* 0x0000000815127825 */ /* 0x010fe400078e0212 */
[----:B------:R-:W2:Y:S04]  /*0400*/  LDG.E R17, desc[UR4][R16.64+0x4] ;  /* 0x0000040410117981 */ /* 0x000ea8000c1e1900 */
[----:B------:R-:W2:Y:S04]  /*0410*/  LDG.E.64 R18, desc[UR4][R18.64] ;  /* 0x0000000412127981 */ /* 0x000ea8000c1e1b00 */
[----:B--2---:R-:W-:Y:S04]  /*0420*/  STG.E.U8 desc[UR4][R18.64+0x1], R17 ;  /* 0x0000011112007986 */ /* 0x004fe8000c101104 */
[----:B------:R-:W2:Y:S04]  /*0430*/  LDG.E R2, desc[UR4][R10.64] ;  /* 0x000000040a027981 */ /* 0x000ea8000c1e1900 */
[----:B0-----:R-:W3:Y:S04]  /*0440*/  LDG.E R15, desc[UR4][R8.64] ;  /* 0x00000004080f7981 */ /* 0x001ee8000c1e1900 */
[----:B------:R-:W4:Y:S01]  /*0450*/  LDG.E.64 R12, desc[UR4][R6.64] ;  /* 0x00000004060c7981 */ /* 0x000f22000c1e1b00 */
[----:B--2---:R-:W-:-:S02]  /*0460*/  IMAD R3, R2, R3, R0 ;  /* 0x0000000302037224 */ /* 0x004fc400078e0200 */
[----:B---3--:R-:W-:-:S04]  /*0470*/  IMAD.WIDE R4, R15, 0xc, R4 ;  /* 0x0000000c0f047825 */ /* 0x008fc800078e0204 */
[----:B----4-:R-:W-:Y:S02]  /*0480*/  IMAD.WIDE R12, R3, 0x8, R12 ;  /* 0x00000008030c7825 */ /* 0x010fe400078e020c */
[----:B------:R-:W2:Y:S04]  /*0490*/  LDG.E R5, desc[UR4][R4.64+0x8] ;  /* 0x0000080404057981 */ /* 0x000ea8000c1e1900 */
[----:B------:R-:W2:Y:S04]  /*04a0*/  LDG.E.64 R12, desc[UR4][R12.64] ;  /* 0x000000040c0c7981 */ /* 0x000ea8000c1e1b00 */
[----:B--2---:R-:W-:Y:S01]  /*04b0*/  STG.E.U8 desc[UR4][R12.64+0x2], R5 ;  /* 0x000002050c007986 */ /* 0x004fe2000c101104 */
[----:B------:R-:W-:Y:S05]  /*04c0*/  EXIT ;  /* 0x000000000000794d */ /* 0x000fea0003800000 */
.L_x_2:
[----:B------:R-:W0:Y:S02]  /*04d0*/  LDC.64 R16, c[0x4][0x60] ;  /* 0x01001800ff107b82 */ /* 0x000e240000000a00 */
[----:B0-----:R0:W2:Y:S06]  /*04e0*/  LDG.E R2, desc[UR4][R16.64] ;  /* 0x0000000410027981 */ /* 0x0010ac000c1e1900 */
[----:B------:R-:W1:Y:S08]  /*04f0*/  LDC.64 R6, c[0x4][0x50] ;  /* 0x01001400ff067b82 */ /* 0x000e700000000a00 */
[----:B------:R-:W3:Y:S01]  /*0500*/  LDC.64 R4, c[0x4][0x40] ;  /* 0x01001000ff047b82 */ /* 0x000ee20000000a00 */
[----:B-1----:R-:W4:Y:S04]  /*0510*/  LDG.E R8, desc[UR4][R6.64] ;  /* 0x0000000406087981 */ /* 0x002f28000c1e1900 */
[----:B---3--:R-:W3:Y:S01]  /*0520*/  LDG.E.64 R10, desc[UR4][R4.64] ;  /* 0x00000004040a7981 */ /* 0x008ee2000c1e1b00 */
[----:B0-----:R-:W-:-:S02]  /*0530*/  IABS R16, R9 ;  /* 0x0000000900107213 */ /* 0x001fc40000000000 */
[----:B------:R-:W-:Y:S02]  /*0540*/  ISETP.GE.AND P2, PT, R9, RZ, PT ;  /* 0x000000ff0900720c */ /* 0x000fe40003f46270 */
[-C--:B--2---:R-:W-:Y:S02]  /*0550*/  IABS R14, R2.reuse ;  /* 0x00000002000e7213 */ /* 0x084fe40000000000 */
[----:B------:R-:W-:Y:S02]  /*0560*/  IABS R18, R2 ;  /* 0x0000000200127213 */ /* 0x000fe40000000000 */
[----:B------:R-:W0:Y:S08]  /*0570*/  I2F.RP R15, R14 ;  /* 0x0000000e000f7306 */ /* 0x000e300000209400 */
[----:B0-----:R-:W0:Y:S01]  /*0580*/  MUFU.RCP R15, R15 ;  /* 0x0000000f000f7308 */ /* 0x001e220000001000 */
[----:B----4-:R-:W-:-:S04]  /*0590*/  IMAD R9, R8, R3, R0 ;  /* 0x0000000308097224 */ /* 0x010fc800078e0200 */
[----:B---3--:R-:W-:Y:S01]  /*05a0*/  IMAD.WIDE R10, R9, 0x8, R10 ;  /* 0x00000008090a7825 */ /* 0x008fe200078e020a */
[----:B0-----:R-:W-:Y:S02]  /*05b0*/  IADD3 R12, PT, PT, R15, 0xffffffe, RZ ;  /* 0x0ffffffe0f0c7810 */ /* 0x001fe40007ffe0ff */
[----:B------:R-:W-:-:S03]  /*05c0*/  IADD3 R15, PT, PT, RZ, -R18, RZ ;  /* 0x80000012ff0f7210 */ /* 0x000fc60007ffe0ff */
[----:B------:R-:W2:Y:S01]  /*05d0*/  LDG.E.64 R10, desc[UR4][R10.64] ;  /* 0x000000040a0a7981 */ /* 0x000ea2000c1e1b00 */
[----:B------:R0:W1:Y:S02]  /*05e0*/  F2I.FTZ.U32.TRUNC.NTZ R13, R12 ;  /* 0x0000000c000d7305 */ /* 0x000064000021f000 */
[----:B0-----:R-:W-:Y:S02]  /*05f0*/  HFMA2 R12, -RZ, RZ, 0, 0 ;  /* 0x00000000ff0c7431 */ /* 0x001fe400000001ff */
[----:B-1----:R-:W-:-:S04]  /*0600*/  IMAD.MOV R17, RZ, RZ, -R13 ;  /* 0x000000ffff117224 */ /* 0x002fc800078e0a0d */
[----:B------:R-:W-:-:S04]  /*0610*/  IMAD R17, R17, R14, RZ ;  /* 0x0000000e11117224 */ /* 0x000fc800078e02ff */
[----:B------:R-:W-:-:S06]  /*0620*/  IMAD.HI.U32 R13, R13, R17, R12 ;  /* 0x000000110d0d7227 */ /* 0x000fcc00078e000c */
[----:B------:R-:W-:-:S04]  /*0630*/  IMAD.HI.U32 R13, R13, R16, RZ ;  /* 0x000000100d0d7227 */ /* 0x000fc800078e00ff */
[----:B------:R-:W-:Y:S02]  /*0640*/  IMAD R15, R13, R15, R16 ;  /* 0x0000000f0d0f7224 */ /* 0x000fe400078e0210 */
[----:B------:R-:W0:Y:S03]  /*0650*/  LDC.64 R12, c[0x4][0x68] ;  /* 0x01001a00ff0c7b82 */ /* 0x000e260000000a00 */
[----:B------:R-:W-:-:S13]  /*0660*/  ISETP.GT.U32.AND P0, PT, R14, R15, PT ;  /* 0x0000000f0e00720c */ /* 0x000fda0003f04070 */
[----:B------:R-:W-:Y:S01]  /*0670*/  @!P0 IMAD.IADD R15, R15, 0x1, -R14 ;  /* 0x000000010f0f8824 */ /* 0x000fe200078e0a0e */
[----:B------:R-:W-:-:S04]  /*0680*/  ISETP.NE.AND P0, PT, R2, RZ, PT ;  /* 0x000000ff0200720c */ /* 0x000fc80003f05270 */
[----:B------:R-:W-:-:S13]  /*0690*/  ISETP.GT.U32.AND P1, PT, R14, R15, PT ;  /* 0x0000000f0e00720c */ /* 0x000fda0003f24070 */
[----:B------:R-:W-:-:S04]  /*06a0*/  @!P1 IADD3 R15, PT, PT, R15, -R14, RZ ;  /* 0x8000000e0f0f9210 */ /* 0x000fc80007ffe0ff */
[----:B------:R-:W-:Y:S02]  /*06b0*/  @!P2 IADD3 R15, PT, PT, -R15, RZ, RZ ;  /* 0x000000ff0f0fa210 */ /* 0x000fe40007ffe1ff */
[----:B------:R-:W-:-:S05]  /*06c0*/  @!P0 LOP3.LUT R15, RZ, R2, RZ, 0x33, !PT ;  /* 0x00000002ff0f8212 */ /* 0x000fca00078e33ff */
[----:B0-----:R-:W-:-:S05]  /*06d0*/  IMAD.WIDE.U32 R8, R15, 0xc, R12 ;  /* 0x0000000c0f087825 */ /* 0x001fca00078e000c */
[----:B------:R-:W2:Y:S04]  /*06e0*/  LDG.E R17, desc[UR4][R8.64] ;  /* 0x0000000408117981 */ /* 0x000ea8000c1e1900 */
[----:B--2---:R-:W-:Y:S04]  /*06f0*/  STG.E.U8 desc[UR4][R10.64], R17 ;  /* 0x000000110a007986 */ /* 0x004fe8000c101104 */
[----:B------:R-:W2:Y:S04]  /*0700*/  LDG.E R2, desc[UR4][R6.64] ;  /* 0x0000000406027981 */ /* 0x000ea8000c1e1900 */
[----:B------:R-:W3:Y:S04]  /*0710*/  LDG.E.64 R12, desc[UR4][R4.64] ;  /* 0x00000004040c7981 */ /* 0x000ee8000c1e1b00 */
[----:B------:R-:W4:Y:S01]  /*0720*/  LDG.E R19, desc[UR4][R8.64+0x4] ;  /* 0x0000040408137981 */ /* 0x000f22000c1e1900 */
[----:B--2---:R-:W-:-:S04]  /*0730*/  IMAD R15, R2, R3, R0 ;  /* 0x00000003020f7224 */ /* 0x004fc800078e0200 */
[----:B---3--:R-:W-:-:S06]  /*0740*/  IMAD.WIDE R12, R15, 0x8, R12 ;  /* 0x000000080f0c7825 */ /* 0x008fcc00078e020c */
[----:B------:R-:W4:Y:S04]  /*0750*/  LDG.E.64 R12, desc[UR4][R12.64] ;  /* 0x000000040c0c7981 */ /* 0x000f28000c1e1b00 */
[----:B----4-:R-:W-:Y:S04]  /*0760*/  STG.E.U8 desc[UR4][R12.64+0x1], R19 ;  /* 0x000001130c007986 */ /* 0x010fe8000c101104 */
[----:B------:R-:W2:Y:S04]  /*0770*/  LDG.E R2, desc[UR4][R6.64] ;  /* 0x0000000406027981 */ /* 0x000ea8000c1e1900 */
[----:B------:R-:W3:Y:S01]  /*0780*/  LDG.E.64 R14, desc[UR4][R4.64] ;  /* 0x00000004040e7981 */ /* 0x000ee2000c1e1b00 */
[----:B--2---:R-:W-:-:S04]  /*0790*/  IMAD R3, R2, R3, R0 ;  /* 0x0000000302037224 */ /* 0x004fc800078e0200 */
[----:B---3--:R-:W-:Y:S02]  /*07a0*/  IMAD.WIDE R14, R3, 0x8, R14 ;  /* 0x00000008030e7825 */ /* 0x008fe400078e020e */
[----:B------:R-:W2:Y:S04]  /*07b0*/  LDG.E R3, desc[UR4][R8.64+0x8] ;  /* 0x0000080408037981 */ /* 0x000ea8000c1e1900 */
[----:B------:R-:W2:Y:S04]  /*07c0*/  LDG.E.64 R14, desc[UR4][R14.64] ;  /* 0x000000040e0e7981 */ /* 0x000ea8000c1e1b00 */
[----:B--2---:R-:W-:Y:S01]  /*07d0*/  STG.E.U8 desc[UR4][R14.64+0x2], R3 ;  /* 0x000002030e007986 */ /* 0x004fe2000c101104 */
[----:B------:R-:W-:Y:S05]  /*07e0*/  EXIT ;  /* 0x000000000000794d */ /* 0x000fea0003800000 */
.L_x_3:
[----:B------:R-:W-:-:S00]  /*07f0*/  BRA `(.L_x_3) ;  /* 0xfffffffc00fc7947 */ /* 0x000fc0000383ffff */
[----:B------:R-:W-:-:S00]  /*0800*/  NOP ;  /* 0x0000000000007918 */ /* 0x000fc00000000000 */
[----:B------:R-:W-:-:S00]  /*0810*/  NOP ;  /* 0x0000000000007918 */ /* 0x000fc00000000000 */
[----:B------:R-:W-:-:S00]  /*0820*/  NOP ;  /* 0x0000000000007918 */ /* 0x000fc00000000000 */
[----:B------:R-:W-:-:S00]  /*0830*/  NOP ;  /* 0x0000000000007918 */ /* 0x000fc00000000000 */
[----:B------:R-:W-:-:S00]  /*0840*/  NOP ;  /* 0x0000000000007918 */ /* 0x000fc00000000000 */
[----:B------:R-:W-:-:S00]  /*0850*/  NOP ;  /* 0x0000000000007918 */ /* 0x000fc00000000000 */
[----:B------:R-:W-:-:S00]  /*0860*/  NOP ;  /* 0x0000000000007918 */ /* 0x000fc00000000000 */
[----:B------:R-:W-:-:S00]  /*0870*/  NOP ;  /* 0x0000000000007918 */ /* 0x000fc00000000000 */
.L_x_4:


//--------------------- .nv.global.init           --------------------------
	.section	.nv.global.init,"aw",@progbits
	.align	4
.nv.global.init:
	.type		iteration_max,@object
	.size		iteration_max,(gradient_size - iteration_max)
iteration_max:
        /*0000*/ 	.byte	0xc8, 0x00, 0x00, 0x00
	.type		gradient_size,@object
	.size		gradient_size,(colors - gradient_size)
gradient_size:
        /*0004*/ 	.byte	0x10, 0x00, 0x00, 0x00
	.type		colors,@object
	.size		colors,(.L_13 - colors)
colors:
        /*0008*/ 	.byte	0x42, 0x00, 0x00, 0x00, 0x1e, 0x00, 0x00, 0x00, 0x0f, 0x00, 0x00, 0x00, 0x19, 0x00, 0x00, 0x00
        /* <DEDUP_REMOVED lines=11> */
        /*00c8*/ 	.byte	0x10, 0x00, 0x00, 0x00, 0x10, 0x00, 0x00, 0x00, 0x10, 0x00, 0x00, 0x00
.L_13:


//--------------------- .nv.shared.reserved.0     --------------------------
	.section	.nv.shared.reserved.0,"aw",@nobits
	.weak		__nv_reservedSMEM_offset_0_alias
	.size		__nv_reservedSMEM_offset_0_alias, 0, 64
	.other		__nv_reservedSMEM_offset_0_alias,@"STO_CUDA_RESERVED_SHARED STV_DEFAULT"
__nv_reservedSMEM_offset_0_alias:
	.zero		0
	.zero		64


//--------------------- .nv.global                --------------------------
	.section	.nv.global,"aw",@nobits
	.align	8
.nv.global:
	.type		c_y_min,@object
	.size		c_y_min,(c_x_min - c_y_min)
c_y_min:
	.zero		8
	.type		c_x_min,@object
	.size		c_x_min,(pixel_width - c_x_min)
c_x_min:
	.zero		8
	.type		pixel_width,@object
	.size		pixel_width,(c_x_max - pixel_width)
pixel_width:
	.zero		8
	.type		c_x_max,@object
	.size		c_x_max,(pixel_height - c_x_max)
c_x_max:
	.zero		8
	.type		pixel_height,@object
	.size		pixel_height,(c_y_max - pixel_height)
pixel_height:
	.zero		8
	.type		c_y_max,@object
	.size		c_y_max,(image_buffer - c_y_max)
c_y_max:
	.zero		8
	.type		image_buffer,@object
	.size		image_buffer,(image_buffer_size - image_buffer)
image_buffer:
	.zero		8
	.type		image_buffer_size,@object
	.size		image_buffer_size,(image_size - image_buffer_size)
image_buffer_size:
	.zero		4
	.type		image_size,@object
	.size		image_size,(i_x_max - image_size)
image_size:
	.zero		4
	.type		i_x_max,@object
	.size		i_x_max,(i_y_max - i_x_max)
i_x_max:
	.zero		4
	.type		i_y_max,@object
	.size		i_y_max,(.L_10 - i_y_max)
i_y_max:
	.zero		4
.L_10:


//--------------------- .nv.constant0._Z18compute_mandelbrotv --------------------------
	.section	.nv.constant0._Z18compute_mandelbrotv,"a",@progbits
	.sectionflags	@""
	.align	4
.nv.constant0._Z18compute_mandelbrotv:
	.zero		896


//--------------------- SYMBOLS --------------------------

	.type		.nv.reservedSmem.offset0,@object
	.size		.nv.reservedSmem.offset0,0x4
